//
// Generated by NVIDIA NVVM Compiler
//
// Compiler Build ID: CL-36424714
// Cuda compilation tools, release 13.0, V13.0.88
// Based on NVVM 20.0.0
//

.version 9.0
.target sm_100
.address_size 64

	// .globl	_Z15pagerank_kernelPiS_PfS0_S_

.visible .entry _Z15pagerank_kernelPiS_PfS0_S_(
	.param .u64 .ptr .align 1 _Z15pagerank_kernelPiS_PfS0_S__param_0,
	.param .u64 .ptr .align 1 _Z15pagerank_kernelPiS_PfS0_S__param_1,
	.param .u64 .ptr .align 1 _Z15pagerank_kernelPiS_PfS0_S__param_2,
	.param .u64 .ptr .align 1 _Z15pagerank_kernelPiS_PfS0_S__param_3,
	.param .u64 .ptr .align 1 _Z15pagerank_kernelPiS_PfS0_S__param_4
)
{
	.reg .pred 	%p<22>;
	.reg .b32 	%r<39>;
	.reg .b32 	%f<56>;
	.reg .b64 	%rd<23>;
	.reg .b64 	%fd<3>;

	ld.param.u64 	%rd11, [_Z15pagerank_kernelPiS_PfS0_S__param_0];
	ld.param.u64 	%rd12, [_Z15pagerank_kernelPiS_PfS0_S__param_1];
	ld.param.u64 	%rd13, [_Z15pagerank_kernelPiS_PfS0_S__param_2];
	ld.param.u64 	%rd10, [_Z15pagerank_kernelPiS_PfS0_S__param_3];
	ld.param.u64 	%rd14, [_Z15pagerank_kernelPiS_PfS0_S__param_4];
	cvta.to.global.u64 	%rd1, %rd13;
	cvta.to.global.u64 	%rd2, %rd14;
	cvta.to.global.u64 	%rd3, %rd12;
	cvta.to.global.u64 	%rd4, %rd11;
	mov.u32 	%r1, %tid.x;
	ld.global.u32 	%r34, [%rd4];
	add.s64 	%rd5, %rd3, 8;
	mov.f32 	%f53, 0f00000000;
	mov.b32 	%r35, 0;
	bra.uni 	$L__BB0_2;
$L__BB0_1:
	setp.eq.s32 	%p21, %r35, 4;
	@%p21 bra 	$L__BB0_31;
$L__BB0_2:
	mov.u32 	%r4, %r35;
	mov.u32 	%r3, %r34;
	add.s32 	%r35, %r4, 1;
	mul.wide.u32 	%rd15, %r4, 4;
	add.s64 	%rd16, %rd4, %rd15;
	ld.global.u32 	%r34, [%rd16+4];
	setp.ge.s32 	%p1, %r3, %r34;
	@%p1 bra 	$L__BB0_1;
	add.s64 	%rd6, %rd2, %rd15;
	add.s64 	%rd7, %rd1, %rd15;
	sub.s32 	%r25, %r34, %r3;
	and.b32  	%r7, %r25, 3;
	setp.eq.s32 	%p2, %r7, 0;
	mov.u32 	%r36, %r3;
	@%p2 bra 	$L__BB0_16;
	mul.wide.s32 	%rd18, %r3, 4;
	add.s64 	%rd8, %rd3, %rd18;
	ld.global.u32 	%r26, [%rd8];
	setp.ne.s32 	%p3, %r26, %r1;
	@%p3 bra 	$L__BB0_7;
	ld.global.u32 	%r8, [%rd6];
	setp.lt.s32 	%p4, %r8, 1;
	@%p4 bra 	$L__BB0_7;
	ld.global.f32 	%f22, [%rd7];
	cvt.rn.f32.u32 	%f23, %r8;
	div.rn.f32 	%f24, %f22, %f23;
	add.f32 	%f53, %f53, %f24;
$L__BB0_7:
	add.s32 	%r36, %r3, 1;
	setp.eq.s32 	%p5, %r7, 1;
	@%p5 bra 	$L__BB0_16;
	ld.global.u32 	%r27, [%rd8+4];
	setp.ne.s32 	%p6, %r27, %r1;
	@%p6 bra 	$L__BB0_11;
	ld.global.u32 	%r10, [%rd6];
	setp.lt.s32 	%p7, %r10, 1;
	@%p7 bra 	$L__BB0_11;
	ld.global.f32 	%f25, [%rd7];
	cvt.rn.f32.u32 	%f26, %r10;
	div.rn.f32 	%f27, %f25, %f26;
	add.f32 	%f53, %f53, %f27;
$L__BB0_11:
	add.s32 	%r36, %r3, 2;
	setp.eq.s32 	%p8, %r7, 2;
	@%p8 bra 	$L__BB0_16;
	ld.global.u32 	%r28, [%rd8+8];
	setp.ne.s32 	%p9, %r28, %r1;
	@%p9 bra 	$L__BB0_15;
	ld.global.u32 	%r12, [%rd6];
	setp.lt.s32 	%p10, %r12, 1;
	@%p10 bra 	$L__BB0_15;
	ld.global.f32 	%f28, [%rd7];
	cvt.rn.f32.u32 	%f29, %r12;
	div.rn.f32 	%f30, %f28, %f29;
	add.f32 	%f53, %f53, %f30;
$L__BB0_15:
	add.s32 	%r36, %r3, 3;
$L__BB0_16:
	sub.s32 	%r29, %r3, %r34;
	setp.gt.u32 	%p11, %r29, -4;
	@%p11 bra 	$L__BB0_1;
	sub.s32 	%r37, %r36, %r34;
$L__BB0_18:
	mul.wide.s32 	%rd19, %r36, 4;
	add.s64 	%rd9, %rd5, %rd19;
	ld.global.u32 	%r30, [%rd9+-8];
	setp.ne.s32 	%p12, %r30, %r1;
	@%p12 bra 	$L__BB0_21;
	ld.global.u32 	%r18, [%rd6];
	setp.lt.s32 	%p13, %r18, 1;
	@%p13 bra 	$L__BB0_21;
	ld.global.f32 	%f31, [%rd7];
	cvt.rn.f32.u32 	%f32, %r18;
	div.rn.f32 	%f33, %f31, %f32;
	add.f32 	%f53, %f53, %f33;
$L__BB0_21:
	ld.global.u32 	%r31, [%rd9+-4];
	setp.ne.s32 	%p14, %r31, %r1;
	@%p14 bra 	$L__BB0_24;
	ld.global.u32 	%r19, [%rd6];
	setp.lt.s32 	%p15, %r19, 1;
	@%p15 bra 	$L__BB0_24;
	ld.global.f32 	%f34, [%rd7];
	cvt.rn.f32.u32 	%f35, %r19;
	div.rn.f32 	%f36, %f34, %f35;
	add.f32 	%f53, %f53, %f36;
$L__BB0_24:
	ld.global.u32 	%r32, [%rd9];
	setp.ne.s32 	%p16, %r32, %r1;
	@%p16 bra 	$L__BB0_27;
	ld.global.u32 	%r20, [%rd6];
	setp.lt.s32 	%p17, %r20, 1;
	@%p17 bra 	$L__BB0_27;
	ld.global.f32 	%f37, [%rd7];
	cvt.rn.f32.u32 	%f38, %r20;
	div.rn.f32 	%f39, %f37, %f38;
	add.f32 	%f53, %f53, %f39;
$L__BB0_27:
	ld.global.u32 	%r33, [%rd9+4];
	setp.ne.s32 	%p18, %r33, %r1;
	@%p18 bra 	$L__BB0_30;
	ld.global.u32 	%r21, [%rd6];
	setp.lt.s32 	%p19, %r21, 1;
	@%p19 bra 	$L__BB0_30;
	ld.global.f32 	%f40, [%rd7];
	cvt.rn.f32.u32 	%f41, %r21;
	div.rn.f32 	%f42, %f40, %f41;
	add.f32 	%f53, %f53, %f42;
$L__BB0_30:
	add.s32 	%r36, %r36, 4;
	add.s32 	%r37, %r37, 4;
	setp.eq.s32 	%p20, %r37, 0;
	@%p20 bra 	$L__BB0_1;
	bra.uni 	$L__BB0_18;
$L__BB0_31:
	cvta.to.global.u64 	%rd20, %rd10;
	cvt.f64.f32 	%fd1, %f53;
	fma.rn.f64 	%fd2, %fd1, 0d3FEB333333333333, 0d3FA3333333333334;
	cvt.rn.f32.f64 	%f43, %fd2;
	mul.wide.u32 	%rd21, %r1, 4;
	add.s64 	%rd22, %rd20, %rd21;
	st.global.f32 	[%rd22], %f43;
	ret;

}
	// .globl	_Z15calculate_errorPfS_S_
.visible .entry _Z15calculate_errorPfS_S_(
	.param .u64 .ptr .align 1 _Z15calculate_errorPfS_S__param_0,
	.param .u64 .ptr .align 1 _Z15calculate_errorPfS_S__param_1,
	.param .u64 .ptr .align 1 _Z15calculate_errorPfS_S__param_2
)
{
	.reg .b32 	%r<2>;
	.reg .b32 	%f<6>;
	.reg .b64 	%rd<10>;

	ld.param.u64 	%rd1, [_Z15calculate_errorPfS_S__param_0];
	ld.param.u64 	%rd2, [_Z15calculate_errorPfS_S__param_1];
	ld.param.u64 	%rd3, [_Z15calculate_errorPfS_S__param_2];
	cvta.to.global.u64 	%rd4, %rd3;
	cvta.to.global.u64 	%rd5, %rd2;
	cvta.to.global.u64 	%rd6, %rd1;
	mov.u32 	%r1, %tid.x;
	mul.wide.u32 	%rd7, %r1, 4;
	add.s64 	%rd8, %rd6, %rd7;
	ld.global.f32 	%f1, [%rd8];
	add.s64 	%rd9, %rd5, %rd7;
	ld.global.f32 	%f2, [%rd9];
	sub.f32 	%f3, %f1, %f2;
	abs.f32 	%f4, %f3;
	atom.global.add.f32 	%f5, [%rd4], %f4;
	ret;

}


// ===== COMPILED SASS (sm_100) =====

	.target	sm_100

	.elftype	@"ET_EXEC"


//--------------------- .note.nv.tkinfo           --------------------------
	.section	.note.nv.tkinfo,"",@"SHT_NOTE"
	.sectionflags	@"SHF_NOTE_NV_TKINFO"
	.tkinfo
        /*0018*/ 	.word	0x00000002
        /*0030*/ 	.string	""
        /*0030*/ 	.string	"ptxas"
        /*0030*/ 	.string	"Cuda compilation tools, release 13.0, V13.0.88"
        /*0030*/ 	.string	"Build cuda_13.0.r13.0/compiler.36424714_0"
        /*0030*/ 	.string	"-arch sm_100 -m 64 "



//--------------------- .note.nv.cuinfo           --------------------------
	.section	.note.nv.cuinfo,"",@"SHT_NOTE"
	.sectionflags	@"SHF_NOTE_NV_CUINFO"
        /*0018*/ 	.short	0x0002
        /*001a*/ 	.short	0x0064
        /*001c*/ 	.short	0x0082
	.zero		2


//--------------------- .nv.info                  --------------------------
	.section	.nv.info,"",@"SHT_CUDA_INFO"
	.align	4


	//----- nvinfo : EIATTR_REGCOUNT
	.align		4
        /*0000*/ 	.byte	0x04, 0x2f
        /*0002*/ 	.short	(.L_1 - .L_0)
	.align		4
.L_0:
        /*0004*/ 	.word	index@(_Z15pagerank_kernelPiS_PfS0_S_)
        /*0008*/ 	.word	0x0000001a


	//----- nvinfo : EIATTR_FRAME_SIZE
	.align		4
.L_1:
        /*000c*/ 	.byte	0x04, 0x11
        /*000e*/ 	.short	(.L_3 - .L_2)
	.align		4
.L_2:
        /*0010*/ 	.word	index@($__internal_0_$__cuda_sm3x_div_rn_noftz_f32_slowpath)
        /*0014*/ 	.word	0x00000000


	//----- nvinfo : EIATTR_FRAME_SIZE
	.align		4
.L_3:
        /*0018*/ 	.byte	0x04, 0x11
        /*001a*/ 	.short	(.L_5 - .L_4)
	.align		4
.L_4:
        /*001c*/ 	.word	index@(_Z15pagerank_kernelPiS_PfS0_S_)
        /*0020*/ 	.word	0x00000000


	//----- nvinfo : EIATTR_REGCOUNT
	.align		4
.L_5:
        /*0024*/ 	.byte	0x04, 0x2f
        /*0026*/ 	.short	(.L_7 - .L_6)
	.align		4
.L_6:
        /*0028*/ 	.word	index@(_Z15calculate_errorPfS_S_)
        /*002c*/ 	.word	0x0000000c


	//----- nvinfo : EIATTR_FRAME_SIZE
	.align		4
.L_7:
        /*0030*/ 	.byte	0x04, 0x11
        /*0032*/ 	.short	(.L_9 - .L_8)
	.align		4
.L_8:
        /*0034*/ 	.word	index@(_Z15calculate_errorPfS_S_)
        /*0038*/ 	.word	0x00000000


	//----- nvinfo : EIATTR_MIN_STACK_SIZE
	.align		4
.L_9:
        /*003c*/ 	.byte	0x04, 0x12
        /*003e*/ 	.short	(.L_11 - .L_10)
	.align		4
.L_10:
        /*0040*/ 	.word	index@(_Z15calculate_errorPfS_S_)
        /*0044*/ 	.word	0x00000000


	//----- nvinfo : EIATTR_MIN_STACK_SIZE
	.align		4
.L_11:
        /*0048*/ 	.byte	0x04, 0x12
        /*004a*/ 	.short	(.L_13 - .L_12)
	.align		4
.L_12:
        /*004c*/ 	.word	index@(_Z15pagerank_kernelPiS_PfS0_S_)
        /*0050*/ 	.word	0x00000000
.L_13:


//--------------------- .nv.compat                --------------------------
	.section	.nv.compat,"",@"SHT_CUDA_COMPAT_INFO"
	.align	4
        /*0000*/ 	.byte	0x02, 0x09, 0x00, 0x00, 0x02, 0x02, 0x01, 0x00, 0x02, 0x05, 0x05, 0x00, 0x03, 0x07, 0x01, 0x01
        /*0010*/ 	.byte	0x02, 0x03, 0x00, 0x00, 0x02, 0x06, 0x01, 0x00, 0x04, 0x0b, 0x08, 0x00, 0x01, 0x00, 0x00, 0x00
        /*0020*/ 	.byte	0x00, 0x00, 0x00, 0x00


//--------------------- .nv.info._Z15calculate_errorPfS_S_ --------------------------
	.section	.nv.info._Z15calculate_errorPfS_S_,"",@"SHT_CUDA_INFO"
	.sectionflags	@""
	.align	4


	//----- nvinfo : EIATTR_CUDA_API_VERSION
	.align		4
        /*0000*/ 	.byte	0x04, 0x37
        /*0002*/ 	.short	(.L_15 - .L_14)
.L_14:
        /*0004*/ 	.word	0x00000082


	//----- nvinfo : EIATTR_KPARAM_INFO
	.align		4
.L_15:
        /*0008*/ 	.byte	0x04, 0x17
        /*000a*/ 	.short	(.L_17 - .L_16)
.L_16:
        /*000c*/ 	.word	0x00000000
        /*0010*/ 	.short	0x0002
        /*0012*/ 	.short	0x0010
        /*0014*/ 	.byte	0x00, 0xf5, 0x21, 0x00


	//----- nvinfo : EIATTR_KPARAM_INFO
	.align		4
.L_17:
        /*0018*/ 	.byte	0x04, 0x17
        /*001a*/ 	.short	(.L_19 - .L_18)
.L_18:
        /*001c*/ 	.word	0x00000000
        /*0020*/ 	.short	0x0001
        /*0022*/ 	.short	0x0008
        /*0024*/ 	.byte	0x00, 0xf5, 0x21, 0x00


	//----- nvinfo : EIATTR_KPARAM_INFO
	.align		4
.L_19:
        /*0028*/ 	.byte	0x04, 0x17
        /*002a*/ 	.short	(.L_21 - .L_20)
.L_20:
        /*002c*/ 	.word	0x00000000
        /*0030*/ 	.short	0x0000
        /*0032*/ 	.short	0x0000
        /*0034*/ 	.byte	0x00, 0xf5, 0x21, 0x00


	//----- nvinfo : EIATTR_SPARSE_MMA_MASK
	.align		4
.L_21:
        /*0038*/ 	.byte	0x03, 0x50
        /*003a*/ 	.short	0x0000


	//----- nvinfo : EIATTR_MAXREG_COUNT
	.align		4
        /*003c*/ 	.byte	0x03, 0x1b
        /*003e*/ 	.short	0x00ff


	//----- nvinfo : EIATTR_MERCURY_ISA_VERSION
	.align		4
        /*0040*/ 	.byte	0x03, 0x5f
        /*0042*/ 	.short	0x0101


	//----- nvinfo : EIATTR_VRC_CTA_INIT_COUNT
	.align		4
        /*0044*/ 	.byte	0x02, 0x4a
	.zero		1
	.zero		1


	//----- nvinfo : EIATTR_EXIT_INSTR_OFFSETS
	.align		4
        /*0048*/ 	.byte	0x04, 0x1c
        /*004a*/ 	.short	(.L_23 - .L_22)


	//   ....[0]....
.L_22:
        /*004c*/ 	.word	0x000000d0


	//----- nvinfo : EIATTR_CBANK_PARAM_SIZE
	.align		4
.L_23:
        /*0050*/ 	.byte	0x03, 0x19
        /*0052*/ 	.short	0x0018


	//----- nvinfo : EIATTR_PARAM_CBANK
	.align		4
        /*0054*/ 	.byte	0x04, 0x0a
        /*0056*/ 	.short	(.L_25 - .L_24)
	.align		4
.L_24:
        /*0058*/ 	.word	index@(.nv.constant0._Z15calculate_errorPfS_S_)
        /*005c*/ 	.short	0x0380
        /*005e*/ 	.short	0x0018


	//----- nvinfo : EIATTR_SW_WAR
	.align		4
.L_25:
        /*0060*/ 	.byte	0x04, 0x36
        /*0062*/ 	.short	(.L_27 - .L_26)
.L_26:
        /*0064*/ 	.word	0x00000008
.L_27:


//--------------------- .nv.info._Z15pagerank_kernelPiS_PfS0_S_ --------------------------
	.section	.nv.info._Z15pagerank_kernelPiS_PfS0_S_,"",@"SHT_CUDA_INFO"
	.sectionflags	@""
	.align	4


	//----- nvinfo : EIATTR_CUDA_API_VERSION
	.align		4
        /*0000*/ 	.byte	0x04, 0x37
        /*0002*/ 	.short	(.L_29 - .L_28)
.L_28:
        /*0004*/ 	.word	0x00000082


	//----- nvinfo : EIATTR_KPARAM_INFO
	.align		4
.L_29:
        /*0008*/ 	.byte	0x04, 0x17
        /*000a*/ 	.short	(.L_31 - .L_30)
.L_30:
        /*000c*/ 	.word	0x00000000
        /*0010*/ 	.short	0x0004
        /*0012*/ 	.short	0x0020
        /*0014*/ 	.byte	0x00, 0xf5, 0x21, 0x00


	//----- nvinfo : EIATTR_KPARAM_INFO
	.align		4
.L_31:
        /*0018*/ 	.byte	0x04, 0x17
        /*001a*/ 	.short	(.L_33 - .L_32)
.L_32:
        /*001c*/ 	.word	0x00000000
        /*0020*/ 	.short	0x0003
        /*0022*/ 	.short	0x0018
        /*0024*/ 	.byte	0x00, 0xf5, 0x21, 0x00


	//----- nvinfo : EIATTR_KPARAM_INFO
	.align		4
.L_33:
        /*0028*/ 	.byte	0x04, 0x17
        /*002a*/ 	.short	(.L_35 - .L_34)
.L_34:
        /*002c*/ 	.word	0x00000000
        /*0030*/ 	.short	0x0002
        /*0032*/ 	.short	0x0010
        /*0034*/ 	.byte	0x00, 0xf5, 0x21, 0x00


	//----- nvinfo : EIATTR_KPARAM_INFO
	.align		4
.L_35:
        /*0038*/ 	.byte	0x04, 0x17
        /*003a*/ 	.short	(.L_37 - .L_36)
.L_36:
        /*003c*/ 	.word	0x00000000
        /*0040*/ 	.short	0x0001
        /*0042*/ 	.short	0x0008
        /*0044*/ 	.byte	0x00, 0xf5, 0x21, 0x00


	//----- nvinfo : EIATTR_KPARAM_INFO
	.align		4
.L_37:
        /*0048*/ 	.byte	0x04, 0x17
        /*004a*/ 	.short	(.L_39 - .L_38)
.L_38:
        /*004c*/ 	.word	0x00000000
        /*0050*/ 	.short	0x0000
        /*0052*/ 	.short	0x0000
        /*0054*/ 	.byte	0x00, 0xf5, 0x21, 0x00


	//----- nvinfo : EIATTR_SPARSE_MMA_MASK
	.align		4
.L_39:
        /*0058*/ 	.byte	0x03, 0x50
        /*005a*/ 	.short	0x0000


	//----- nvinfo : EIATTR_MAXREG_COUNT
	.align		4
        /*005c*/ 	.byte	0x03, 0x1b
        /*005e*/ 	.short	0x00ff


	//----- nvinfo : EIATTR_MERCURY_ISA_VERSION
	.align		4
        /*0060*/ 	.byte	0x03, 0x5f
        /*0062*/ 	.short	0x0101


	//----- nvinfo : EIATTR_VRC_CTA_INIT_COUNT
	.align		4
        /*0064*/ 	.byte	0x02, 0x4a
	.zero		1
	.zero		1


	//----- nvinfo : EIATTR_EXIT_INSTR_OFFSETS
	.align		4
        /*0068*/ 	.byte	0x04, 0x1c
        /*006a*/ 	.short	(.L_41 - .L_40)


	//   ....[0]....
.L_40:
        /*006c*/ 	.word	0x00000dd0


	//----- nvinfo : EIATTR_CRS_STACK_SIZE
	.align		4
.L_41:
        /*0070*/ 	.byte	0x04, 0x1e
        /*0072*/ 	.short	(.L_43 - .L_42)
.L_42:
        /*0074*/ 	.word	0x00000000


	//----- nvinfo : EIATTR_CBANK_PARAM_SIZE
	.align		4
.L_43:
        /*0078*/ 	.byte	0x03, 0x19
        /*007a*/ 	.short	0x0028


	//----- nvinfo : EIATTR_PARAM_CBANK
	.align		4
        /*007c*/ 	.byte	0x04, 0x0a
        /*007e*/ 	.short	(.L_45 - .L_44)
	.align		4
.L_44:
        /*0080*/ 	.word	index@(.nv.constant0._Z15pagerank_kernelPiS_PfS0_S_)
        /*0084*/ 	.short	0x0380
        /*0086*/ 	.short	0x0028


	//----- nvinfo : EIATTR_SW_WAR
	.align		4
.L_45:
        /*0088*/ 	.byte	0x04, 0x36
        /*008a*/ 	.short	(.L_47 - .L_46)
.L_46:
        /*008c*/ 	.word	0x00000008
.L_47:


//--------------------- .nv.callgraph             --------------------------
	.section	.nv.callgraph,"",@"SHT_CUDA_CALLGRAPH"
	.align	4
	.sectionentsize	8
	.align		4
        /*0000*/ 	.word	0x00000000
	.align		4
        /*0004*/ 	.word	0xffffffff
	.align		4
        /*0008*/ 	.word	0x00000000
	.align		4
        /*000c*/ 	.word	0xfffffffe
	.align		4
        /*0010*/ 	.word	0x00000000
	.align		4
        /*0014*/ 	.word	0xfffffffd
	.align		4
        /*0018*/ 	.word	0x00000000
	.align		4
        /*001c*/ 	.word	0xfffffffc


//--------------------- .text._Z15calculate_errorPfS_S_ --------------------------
	.section	.text._Z15calculate_errorPfS_S_,"ax",@progbits
	.align	128
        .global         _Z15calculate_errorPfS_S_
        .type           _Z15calculate_errorPfS_S_,@function
        .size           _Z15calculate_errorPfS_S_,(.L_x_39 - _Z15calculate_errorPfS_S_)
        .other          _Z15calculate_errorPfS_S_,@"STO_CUDA_ENTRY STV_DEFAULT"
_Z15calculate_errorPfS_S_:
.text._Z15calculate_errorPfS_S_:
[----:B------:R-:W-:Y:S01]  /*0000*/  LDC R1, c[0x0][0x37c] ;  /* 0x0000df00ff017b82 */ /* 0x000fe20000000800 */
[----:B------:R-:W0:Y:S07]  /*0010*/  S2R R7, SR_TID.X ;  /* 0x0000000000077919 */ /* 0x000e2e0000002100 */
[----:B------:R-:W0:Y:S01]  /*0020*/  LDC.64 R2, c[0x0][0x380] ;  /* 0x0000e000ff027b82 */ /* 0x000e220000000a00 */
[----:B------:R-:W1:Y:S07]  /*0030*/  LDCU.64 UR4, c[0x0][0x358] ;  /* 0x00006b00ff0477ac */ /* 0x000e6e0008000a00 */
[----:B------:R-:W2:Y:S01]  /*0040*/  LDC.64 R4, c[0x0][0x388] ;  /* 0x0000e200ff047b82 */ /* 0x000ea20000000a00 */
[----:B0-----:R-:W-:-:S04]  /*0050*/  IMAD.WIDE.U32 R2, R7, 0x4, R2 ;  /* 0x0000000407027825 */ /* 0x001fc800078e0002 */
[----:B--2---:R-:W-:Y:S02]  /*0060*/  IMAD.WIDE.U32 R4, R7, 0x4, R4 ;  /* 0x0000000407047825 */ /* 0x004fe400078e0004 */
[----:B-1----:R-:W2:Y:S04]  /*0070*/  LDG.E R2, desc[UR4][R2.64] ;  /* 0x0000000402027981 */ /* 0x002ea8000c1e1900 */
[----:B------:R-:W2:Y:S01]  /*0080*/  LDG.E R5, desc[UR4][R4.64] ;  /* 0x0000000404057981 */ /* 0x000ea2000c1e1900 */
[----:B------:R-:W0:Y:S01]  /*0090*/  LDC.64 R6, c[0x0][0x390] ;  /* 0x0000e400ff067b82 */ /* 0x000e220000000a00 */
[----:B--2---:R-:W-:-:S04]  /*00a0*/  FADD R0, R2, -R5 ;  /* 0x8000000502007221 */ /* 0x004fc80000000000 */
[----:B------:R-:W-:-:S05]  /*00b0*/  FADD R9, |R0|, -RZ ;  /* 0x800000ff00097221 */ /* 0x000fca0000000200 */
[----:B0-----:R-:W-:Y:S01]  /*00c0*/  REDG.E.ADD.F32.FTZ.RN.STRONG.GPU desc[UR4][R6.64], R9 ;  /* 0x00000009060079a6 */ /* 0x001fe2000c12f304 */
[----:B------:R-:W-:Y:S05]  /*00d0*/  EXIT ;  /* 0x000000000000794d */ /* 0x000fea0003800000 */
.L_x_0:
[----:B------:R-:W-:-:S00]  /*00e0*/  BRA `(.L_x_0) ;  /* 0xfffffffc00fc7947 */ /* 0x000fc0000383ffff */
[----:B------:R-:W-:-:S00]  /*00f0*/  NOP ;  /* 0x0000000000007918 */ /* 0x000fc00000000000 */
        /* <DEDUP_REMOVED lines=8> */
.L_x_39:


//--------------------- .text._Z15pagerank_kernelPiS_PfS0_S_ --------------------------
	.section	.text._Z15pagerank_kernelPiS_PfS0_S_,"ax",@progbits
	.align	128
        .global         _Z15pagerank_kernelPiS_PfS0_S_
        .type           _Z15pagerank_kernelPiS_PfS0_S_,@function
        .size           _Z15pagerank_kernelPiS_PfS0_S_,(.L_x_38 - _Z15pagerank_kernelPiS_PfS0_S_)
        .other          _Z15pagerank_kernelPiS_PfS0_S_,@"STO_CUDA_ENTRY STV_DEFAULT"
_Z15pagerank_kernelPiS_PfS0_S_:
.text._Z15pagerank_kernelPiS_PfS0_S_:
[----:B------:R-:W-:Y:S08]  /*0000*/  LDC R1, c[0x0][0x37c] ;  /* 0x0000df00ff017b82 */ /* 0x000ff00000000800 */
[----:B------:R-:W0:Y:S01]  /*0010*/  LDC.64 R2, c[0x0][0x380] ;  /* 0x0000e000ff027b82 */ /* 0x000e220000000a00 */
[----:B------:R-:W0:Y:S01]  /*0020*/  LDCU.64 UR6, c[0x0][0x358] ;  /* 0x00006b00ff0677ac */ /* 0x000e220008000a00 */
[----:B------:R-:W1:Y:S01]  /*0030*/  LDCU.64 UR4, c[0x0][0x388] ;  /* 0x00007100ff0477ac */ /* 0x000e620008000a00 */
[----:B0-----:R0:W5:Y:S01]  /*0040*/  LDG.E R2, desc[UR6][R2.64] ;  /* 0x0000000602027981 */ /* 0x001162000c1e1900 */
[----:B-1----:R-:W-:Y:S01]  /*0050*/  UIADD3 UR4, UP0, UPT, UR4, 0x8, URZ ;  /* 0x0000000804047890 */ /* 0x002fe2000ff1e0ff */
[----:B------:R-:W-:Y:S01]  /*0060*/  IMAD.MOV.U32 R11, RZ, RZ, RZ ;  /* 0x000000ffff0b7224 */ /* 0x000fe200078e00ff */
[----:B------:R-:W1:Y:S01]  /*0070*/  S2R R10, SR_TID.X ;  /* 0x00000000000a7919 */ /* 0x000e620000002100 */
[----:B------:R-:W-:Y:S01]  /*0080*/  IMAD.MOV.U32 R12, RZ, RZ, RZ ;  /* 0x000000ffff0c7224 */ /* 0x000fe200078e00ff */
[----:B------:R-:W-:-:S12]  /*0090*/  UIADD3.X UR5, UPT, UPT, URZ, UR5, URZ, UP0, !UPT ;  /* 0x00000005ff057290 */ /* 0x000fd800087fe4ff */
.L_x_25:
[----:B------:R-:W2:Y:S02]  /*00a0*/  LDC.64 R4, c[0x0][0x380] ;  /* 0x0000e000ff047b82 */ /* 0x000ea40000000a00 */
[----:B--2---:R-:W-:-:S06]  /*00b0*/  IMAD.WIDE.U32 R4, R12, 0x4, R4 ;  /* 0x000000040c047825 */ /* 0x004fcc00078e0004 */
[----:B------:R-:W2:Y:S01]  /*00c0*/  LDG.E R5, desc[UR6][R4.64+0x4] ;  /* 0x0000040604057981 */ /* 0x000ea2000c1e1900 */
[----:B------:R-:W-:Y:S01]  /*00d0*/  VIADD R0, R12, 0x1 ;  /* 0x000000010c007836 */ /* 0x000fe20000000000 */
[----:B0-----:R-:W-:Y:S01]  /*00e0*/  MOV R3, R12 ;  /* 0x0000000c00037202 */ /* 0x001fe20000000f00 */
[----:B-----5:R-:W-:Y:S02]  /*00f0*/  IMAD.MOV.U32 R15, RZ, RZ, R2 ;  /* 0x000000ffff0f7224 */ /* 0x020fe400078e0002 */
[----:B------:R-:W-:Y:S01]  /*0100*/  IMAD.MOV.U32 R12, RZ, RZ, R0 ;  /* 0x000000ffff0c7224 */ /* 0x000fe200078e0000 */
[----:B------:R-:W-:Y:S02]  /*0110*/  ISETP.NE.AND P2, PT, R0, 0x4, PT ;  /* 0x000000040000780c */ /* 0x000fe40003f45270 */
[-C--:B--2---:R-:W-:Y:S02]  /*0120*/  ISETP.GE.AND P0, PT, R2, R5.reuse, PT ;  /* 0x000000050200720c */ /* 0x084fe40003f06270 */
[----:B------:R-:W-:-:S11]  /*0130*/  MOV R2, R5 ;  /* 0x0000000500027202 */ /* 0x000fd60000000f00 */
[----:B------:R-:W-:Y:S05]  /*0140*/  @P0 BRA `(.L_x_1) ;  /* 0x0000000800f40947 */ /* 0x000fea0003800000 */
[----:B------:R-:W0:Y:S01]  /*0150*/  LDC.64 R4, c[0x0][0x3a0] ;  /* 0x0000e800ff047b82 */ /* 0x000e220000000a00 */
[--C-:B------:R-:W-:Y:S02]  /*0160*/  IMAD.IADD R14, R2, 0x1, -R15.reuse ;  /* 0x00000001020e7824 */ /* 0x100fe400078e0a0f */
[----:B------:R-:W-:-:S03]  /*0170*/  IMAD.MOV.U32 R13, RZ, RZ, R15 ;  /* 0x000000ffff0d7224 */ /* 0x000fc600078e000f */
[----:B------:R-:W-:Y:S02]  /*0180*/  LOP3.LUT P0, R14, R14, 0x3, RZ, 0xc0, !PT ;  /* 0x000000030e0e7812 */ /* 0x000fe4000780c0ff */
[----:B------:R-:W2:Y:S01]  /*0190*/  LDC.64 R6, c[0x0][0x390] ;  /* 0x0000e400ff067b82 */ /* 0x000ea20000000a00 */
[----:B0-----:R-:W-:-:S04]  /*01a0*/  IMAD.WIDE.U32 R4, R3, 0x4, R4 ;  /* 0x0000000403047825 */ /* 0x001fc800078e0004 */
[----:B--2---:R-:W-:-:S06]  /*01b0*/  IMAD.WIDE.U32 R6, R3, 0x4, R6 ;  /* 0x0000000403067825 */ /* 0x004fcc00078e0006 */
[----:B------:R-:W-:Y:S05]  /*01c0*/  @!P0 BRA `(.L_x_2) ;  /* 0x0000000400388947 */ /* 0x000fea0003800000 */
[----:B------:R-:W0:Y:S02]  /*01d0*/  LDC.64 R8, c[0x0][0x388] ;  /* 0x0000e200ff087b82 */ /* 0x000e240000000a00 */
[----:B0-----:R-:W-:-:S05]  /*01e0*/  IMAD.WIDE R8, R15, 0x4, R8 ;  /* 0x000000040f087825 */ /* 0x001fca00078e0208 */
[----:B------:R-:W1:Y:S01]  /*01f0*/  LDG.E R3, desc[UR6][R8.64] ;  /* 0x0000000608037981 */ /* 0x000e62000c1e1900 */
[----:B------:R-:W-:Y:S01]  /*0200*/  BSSY.RECONVERGENT B0, `(.L_x_3) ;  /* 0x0000015000007945 */ /* 0x000fe20003800200 */
[----:B-1----:R-:W-:-:S13]  /*0210*/  ISETP.NE.AND P0, PT, R3, R10, PT ;  /* 0x0000000a0300720c */ /* 0x002fda0003f05270 */
[----:B------:R-:W-:Y:S05]  /*0220*/  @P0 BRA `(.L_x_4) ;  /* 0x0000000000480947 */ /* 0x000fea0003800000 */
[----:B------:R-:W2:Y:S02]  /*0230*/  LDG.E R3, desc[UR6][R4.64] ;  /* 0x0000000604037981 */ /* 0x000ea4000c1e1900 */
[----:B--2---:R-:W-:-:S13]  /*0240*/  ISETP.GE.AND P0, PT, R3, 0x1, PT ;  /* 0x000000010300780c */ /* 0x004fda0003f06270 */
[----:B------:R-:W-:Y:S05]  /*0250*/  @!P0 BRA `(.L_x_4) ;  /* 0x00000000003c8947 */ /* 0x000fea0003800000 */
[----:B------:R-:W2:Y:S01]  /*0260*/  LDG.E R0, desc[UR6][R6.64] ;  /* 0x0000000606007981 */ /* 0x000ea2000c1e1900 */
[----:B------:R-:W-:-:S04]  /*0270*/  I2FP.F32.U32 R17, R3 ;  /* 0x0000000300117245 */ /* 0x000fc80000201000 */
[----:B------:R-:W0:Y:S02]  /*0280*/  MUFU.RCP R3, R17 ;  /* 0x0000001100037308 */ /* 0x000e240000001000 */
[----:B0-----:R-:W-:-:S04]  /*0290*/  FFMA R16, -R17, R3, 1 ;  /* 0x3f80000011107423 */ /* 0x001fc80000000103 */
[----:B------:R-:W-:Y:S02]  /*02a0*/  FFMA R3, R3, R16, R3 ;  /* 0x0000001003037223 */ /* 0x000fe40000000003 */
[----:B--2---:R-:W0:Y:S02]  /*02b0*/  FCHK P0, R0, R17 ;  /* 0x0000001100007302 */ /* 0x004e240000000000 */
[----:B------:R-:W-:-:S04]  /*02c0*/  FFMA R16, R0, R3, RZ ;  /* 0x0000000300107223 */ /* 0x000fc800000000ff */
[----:B------:R-:W-:-:S04]  /*02d0*/  FFMA R13, -R17, R16, R0 ;  /* 0x00000010110d7223 */ /* 0x000fc80000000100 */
[----:B------:R-:W-:Y:S01]  /*02e0*/  FFMA R16, R3, R13, R16 ;  /* 0x0000000d03107223 */ /* 0x000fe20000000010 */
[----:B0-----:R-:W-:Y:S06]  /*02f0*/  @!P0 BRA `(.L_x_5) ;  /* 0x0000000000108947 */ /* 0x001fec0003800000 */
[----:B------:R-:W-:Y:S02]  /*0300*/  MOV R3, R17 ;  /* 0x0000001100037202 */ /* 0x000fe40000000f00 */
[----:B------:R-:W-:-:S07]  /*0310*/  MOV R16, 0x330 ;  /* 0x0000033000107802 */ /* 0x000fce0000000f00 */
[----:B------:R-:W-:Y:S05]  /*0320*/  CALL.REL.NOINC `($__internal_0_$__cuda_sm3x_div_rn_noftz_f32_slowpath) ;  /* 0x0000000800ac7944 */ /* 0x000fea0003c00000 */
[----:B------:R-:W-:-:S07]  /*0330*/  IMAD.MOV.U32 R16, RZ, RZ, R0 ;  /* 0x000000ffff107224 */ /* 0x000fce00078e0000 */
.L_x_5:
[----:B------:R-:W-:-:S07]  /*0340*/  FADD R11, R11, R16 ;  /* 0x000000100b0b7221 */ /* 0x000fce0000000000 */
.L_x_4:
[----:B------:R-:W-:Y:S05]  /*0350*/  BSYNC.RECONVERGENT B0 ;  /* 0x0000000000007941 */ /* 0x000fea0003800200 */
.L_x_3:
[----:B------:R-:W-:Y:S01]  /*0360*/  ISETP.NE.AND P0, PT, R14, 0x1, PT ;  /* 0x000000010e00780c */ /* 0x000fe20003f05270 */
[----:B------:R-:W-:-:S12]  /*0370*/  VIADD R13, R15, 0x1 ;  /* 0x000000010f0d7836 */ /* 0x000fd80000000000 */
[----:B------:R-:W-:Y:S05]  /*0380*/  @!P0 BRA `(.L_x_2) ;  /* 0x0000000000c88947 */ /* 0x000fea0003800000 */
[----:B------:R-:W2:Y:S01]  /*0390*/  LDG.E R3, desc[UR6][R8.64+0x4] ;  /* 0x0000040608037981 */ /* 0x000ea2000c1e1900 */
[----:B------:R-:W-:Y:S01]  /*03a0*/  BSSY.RECONVERGENT B0, `(.L_x_6) ;  /* 0x0000015000007945 */ /* 0x000fe20003800200 */
[----:B--2---:R-:W-:-:S13]  /*03b0*/  ISETP.NE.AND P0, PT, R3, R10, PT ;  /* 0x0000000a0300720c */ /* 0x004fda0003f05270 */
        /* <DEDUP_REMOVED lines=18> */
.L_x_8:
[----:B------:R-:W-:-:S07]  /*04e0*/  FADD R11, R11, R16 ;  /* 0x000000100b0b7221 */ /* 0x000fce0000000000 */
.L_x_7:
[----:B------:R-:W-:Y:S05]  /*04f0*/  BSYNC.RECONVERGENT B0 ;  /* 0x0000000000007941 */ /* 0x000fea0003800200 */
.L_x_6:
        /* <DEDUP_REMOVED lines=24> */
.L_x_11:
[----:B------:R-:W-:-:S07]  /*0680*/  FADD R11, R11, R8 ;  /* 0x000000080b0b7221 */ /* 0x000fce0000000000 */
.L_x_10:
[----:B------:R-:W-:Y:S05]  /*0690*/  BSYNC.RECONVERGENT B0 ;  /* 0x0000000000007941 */ /* 0x000fea0003800200 */
.L_x_9:
[----:B------:R-:W-:-:S07]  /*06a0*/  VIADD R13, R15, 0x3 ;  /* 0x000000030f0d7836 */ /* 0x000fce0000000000 */
.L_x_2:
[----:B------:R-:W-:-:S04]  /*06b0*/  IADD3 R0, PT, PT, -R2, R15, RZ ;  /* 0x0000000f02007210 */ /* 0x000fc80007ffe1ff */
[----:B------:R-:W-:-:S13]  /*06c0*/  ISETP.GT.U32.AND P0, PT, R0, -0x4, PT ;  /* 0xfffffffc0000780c */ /* 0x000fda0003f04070 */
[----:B------:R-:W-:Y:S05]  /*06d0*/  @P0 BRA `(.L_x_1) ;  /* 0x0000000400900947 */ /* 0x000fea0003800000 */
[----:B------:R-:W-:-:S07]  /*06e0*/  IMAD.IADD R14, R13, 0x1, -R2 ;  /* 0x000000010d0e7824 */ /* 0x000fce00078e0a02 */
.L_x_24:
[----:B------:R-:W-:Y:S01]  /*06f0*/  MOV R9, UR5 ;  /* 0x0000000500097c02 */ /* 0x000fe20008000f00 */
[----:B------:R-:W-:-:S04]  /*0700*/  IMAD.U32 R8, RZ, RZ, UR4 ;  /* 0x00000004ff087e24 */ /* 0x000fc8000f8e00ff */
[----:B------:R-:W-:-:S05]  /*0710*/  IMAD.WIDE R8, R13, 0x4, R8 ;  /* 0x000000040d087825 */ /* 0x000fca00078e0208 */
[----:B------:R-:W1:Y:S01]  /*0720*/  LDG.E R3, desc[UR6][R8.64+-0x8] ;  /* 0xfffff80608037981 */ /* 0x000e62000c1e1900 */
[----:B------:R-:W-:Y:S01]  /*0730*/  VIADD R14, R14, 0x4 ;  /* 0x000000040e0e7836 */ /* 0x000fe20000000000 */
[----:B------:R-:W-:Y:S04]  /*0740*/  BSSY.RECONVERGENT B0, `(.L_x_12) ;  /* 0x0000016000007945 */ /* 0x000fe80003800200 */
[----:B------:R-:W-:Y:S02]  /*0750*/  ISETP.NE.AND P3, PT, R14, RZ, PT ;  /* 0x000000ff0e00720c */ /* 0x000fe40003f65270 */
        /* <DEDUP_REMOVED lines=15> */
[----:B------:R-:W-:Y:S01]  /*0850*/  IMAD.MOV.U32 R3, RZ, RZ, R17 ;  /* 0x000000ffff037224 */ /* 0x000fe200078e0011 */
[----:B------:R-:W-:-:S07]  /*0860*/  MOV R16, 0x880 ;  /* 0x0000088000107802 */ /* 0x000fce0000000f00 */
[----:B------:R-:W-:Y:S05]  /*0870*/  CALL.REL.NOINC `($__internal_0_$__cuda_sm3x_div_rn_noftz_f32_slowpath) ;  /* 0x0000000400587944 */ /* 0x000fea0003c00000 */
[----:B------:R-:W-:-:S07]  /*0880*/  MOV R16, R0 ;  /* 0x0000000000107202 */ /* 0x000fce0000000f00 */
.L_x_14:
[----:B------:R-:W-:-:S07]  /*0890*/  FADD R11, R11, R16 ;  /* 0x000000100b0b7221 */ /* 0x000fce0000000000 */
.L_x_13:
[----:B------:R-:W-:Y:S05]  /*08a0*/  BSYNC.RECONVERGENT B0 ;  /* 0x0000000000007941 */ /* 0x000fea0003800200 */
.L_x_12:
        /* <DEDUP_REMOVED lines=20> */
[----:B------:R-:W-:-:S07]  /*09f0*/  IMAD.MOV.U32 R16, RZ, RZ, R0 ;  /* 0x000000ffff107224 */ /* 0x000fce00078e0000 */
.L_x_17:
[----:B------:R-:W-:-:S07]  /*0a00*/  FADD R11, R11, R16 ;  /* 0x000000100b0b7221 */ /* 0x000fce0000000000 */
.L_x_16:
[----:B------:R-:W-:Y:S05]  /*0a10*/  BSYNC.RECONVERGENT B0 ;  /* 0x0000000000007941 */ /* 0x000fea0003800200 */
.L_x_15:
        /* <DEDUP_REMOVED lines=21> */
.L_x_20:
[----:B------:R-:W-:-:S07]  /*0b70*/  FADD R11, R11, R16 ;  /* 0x000000100b0b7221 */ /* 0x000fce0000000000 */
.L_x_19:
[----:B------:R-:W-:Y:S05]  /*0b80*/  BSYNC.RECONVERGENT B0 ;  /* 0x0000000000007941 */ /* 0x000fea0003800200 */
.L_x_18:
        /* <DEDUP_REMOVED lines=21> */
.L_x_23:
[----:B------:R-:W-:-:S07]  /*0ce0*/  FADD R11, R11, R8 ;  /* 0x000000080b0b7221 */ /* 0x000fce0000000000 */
.L_x_22:
[----:B------:R-:W-:Y:S05]  /*0cf0*/  BSYNC.RECONVERGENT B0 ;  /* 0x0000000000007941 */ /* 0x000fea0003800200 */
.L_x_21:
[----:B------:R-:W-:Y:S01]  /*0d00*/  VIADD R13, R13, 0x4 ;  /* 0x000000040d0d7836 */ /* 0x000fe20000000000 */
[----:B------:R-:W-:Y:S06]  /*0d10*/  @P3 BRA `(.L_x_24) ;  /* 0xfffffff800743947 */ /* 0x000fec000383ffff */
.L_x_1:
[----:B------:R-:W-:Y:S05]  /*0d20*/  @P2 BRA `(.L_x_25) ;  /* 0xfffffff000dc2947 */ /* 0x000fea000383ffff */
[----:B------:R-:W0:Y:S01]  /*0d30*/  F2F.F64.F32 R2, R11 ;  /* 0x0000000b00027310 */ /* 0x000e220000201800 */
[----:B------:R-:W-:Y:S02]  /*0d40*/  HFMA2 R5, -RZ, RZ, 1.9091796875, 0.2249755859375 ;  /* 0x3fa33333ff057431 */ /* 0x000fe400000001ff */
[----:B------:R-:W-:Y:S01]  /*0d50*/  IMAD.MOV.U32 R4, RZ, RZ, 0x33333334 ;  /* 0x33333334ff047424 */ /* 0x000fe200078e00ff */
[----:B------:R-:W1:Y:S01]  /*0d60*/  LDC.64 R6, c[0x0][0x398] ;  /* 0x0000e600ff067b82 */ /* 0x000e620000000a00 */
[----:B------:R-:W-:Y:S01]  /*0d70*/  UMOV UR8, 0x33333333 ;  /* 0x3333333300087882 */ /* 0x000fe20000000000 */
[----:B------:R-:W-:-:S03]  /*0d80*/  UMOV UR9, 0x3feb3333 ;  /* 0x3feb333300097882 */ /* 0x000fc60000000000 */
[----:B0-----:R-:W-:-:S10]  /*0d90*/  DFMA R2, R2, UR8, R4 ;  /* 0x0000000802027c2b */ /* 0x001fd40008000004 */
[----:B------:R-:W0:Y:S01]  /*0da0*/  F2F.F32.F64 R3, R2 ;  /* 0x0000000200037310 */ /* 0x000e220000301000 */
[----:B-1----:R-:W-:-:S05]  /*0db0*/  IMAD.WIDE.U32 R4, R10, 0x4, R6 ;  /* 0x000000040a047825 */ /* 0x002fca00078e0006 */
[----:B0-----:R-:W-:Y:S01]  /*0dc0*/  STG.E desc[UR6][R4.64], R3 ;  /* 0x0000000304007986 */ /* 0x001fe2000c101906 */
[----:B------:R-:W-:Y:S05]  /*0dd0*/  EXIT ;  /* 0x000000000000794d */ /* 0x000fea0003800000 */
        .weak           $__internal_0_$__cuda_sm3x_div_rn_noftz_f32_slowpath
        .type           $__internal_0_$__cuda_sm3x_div_rn_noftz_f32_slowpath,@function
        .size           $__internal_0_$__cuda_sm3x_div_rn_noftz_f32_slowpath,(.L_x_38 - $__internal_0_$__cuda_sm3x_div_rn_noftz_f32_slowpath)
$__internal_0_$__cuda_sm3x_div_rn_noftz_f32_slowpath:
[----:B------:R-:W-:Y:S01]  /*0de0*/  SHF.R.U32.HI R17, RZ, 0x17, R3 ;  /* 0x00000017ff117819 */ /* 0x000fe20000011603 */
[----:B------:R-:W-:Y:S01]  /*0df0*/  BSSY.RECONVERGENT B1, `(.L_x_26) ;  /* 0x0000062000017945 */ /* 0x000fe20003800200 */
[----:B------:R-:W-:Y:S02]  /*0e00*/  SHF.R.U32.HI R20, RZ, 0x17, R0 ;  /* 0x00000017ff147819 */ /* 0x000fe40000011600 */
[----:B------:R-:W-:Y:S02]  /*0e10*/  LOP3.LUT R17, R17, 0xff, RZ, 0xc0, !PT ;  /* 0x000000ff11117812 */ /* 0x000fe400078ec0ff */
[----:B------:R-:W-:-:S03]  /*0e20*/  LOP3.LUT R20, R20, 0xff, RZ, 0xc0, !PT ;  /* 0x000000ff14147812 */ /* 0x000fc600078ec0ff */
[----:B------:R-:W-:Y:S02]  /*0e30*/  VIADD R21, R17, 0xffffffff ;  /* 0xffffffff11157836 */ /* 0x000fe40000000000 */
[----:B------:R-:W-:-:S03]  /*0e40*/  VIADD R19, R20, 0xffffffff ;  /* 0xffffffff14137836 */ /* 0x000fc60000000000 */
[----:B------:R-:W-:-:S04]  /*0e50*/  ISETP.GT.U32.AND P0, PT, R21, 0xfd, PT ;  /* 0x000000fd1500780c */ /* 0x000fc80003f04070 */
[----:B------:R-:W-:-:S13]  /*0e60*/  ISETP.GT.U32.OR P0, PT, R19, 0xfd, P0 ;  /* 0x000000fd1300780c */ /* 0x000fda0000704470 */
[----:B------:R-:W-:Y:S01]  /*0e70*/  @!P0 MOV R18, RZ ;  /* 0x000000ff00128202 */ /* 0x000fe20000000f00 */
[----:B------:R-:W-:Y:S06]  /*0e80*/  @!P0 BRA `(.L_x_27) ;  /* 0x00000000005c8947 */ /* 0x000fec0003800000 */
[----:B------:R-:W-:Y:S02]  /*0e90*/  FSETP.GTU.FTZ.AND P0, PT, |R0|, +INF , PT ;  /* 0x7f8000000000780b */ /* 0x000fe40003f1c200 */
[----:B------:R-:W-:-:S04]  /*0ea0*/  FSETP.GTU.FTZ.AND P1, PT, |R3|, +INF , PT ;  /* 0x7f8000000300780b */ /* 0x000fc80003f3c200 */
[----:B------:R-:W-:-:S13]  /*0eb0*/  PLOP3.LUT P0, PT, P0, P1, PT, 0xf8, 0x8f ;  /* 0x00000000008f781c */ /* 0x000fda0000703f70 */
[----:B------:R-:W-:Y:S05]  /*0ec0*/  @P0 BRA `(.L_x_28) ;  /* 0x00000004004c0947 */ /* 0x000fea0003800000 */
[----:B------:R-:W-:-:S13]  /*0ed0*/  LOP3.LUT P0, RZ, R3, 0x7fffffff, R0, 0xc8, !PT ;  /* 0x7fffffff03ff7812 */ /* 0x000fda000780c800 */
[----:B------:R-:W-:Y:S05]  /*0ee0*/  @!P0 BRA `(.L_x_29) ;  /* 0x00000004003c8947 */ /* 0x000fea0003800000 */
[C---:B------:R-:W-:Y:S02]  /*0ef0*/  FSETP.NEU.FTZ.AND P4, PT, |R0|.reuse, +INF , PT ;  /* 0x7f8000000000780b */ /* 0x040fe40003f9d200 */
[----:B------:R-:W-:Y:S02]  /*0f00*/  FSETP.NEU.FTZ.AND P1, PT, |R3|, +INF , PT ;  /* 0x7f8000000300780b */ /* 0x000fe40003f3d200 */
[----:B------:R-:W-:-:S11]  /*0f10*/  FSETP.NEU.FTZ.AND P0, PT, |R0|, +INF , PT ;  /* 0x7f8000000000780b */ /* 0x000fd60003f1d200 */
[----:B------:R-:W-:Y:S05]  /*0f20*/  @!P1 BRA !P4, `(.L_x_29) ;  /* 0x00000004002c9947 */ /* 0x000fea0006000000 */
[----:B------:R-:W-:-:S04]  /*0f30*/  LOP3.LUT P4, RZ, R0, 0x7fffffff, RZ, 0xc0, !PT ;  /* 0x7fffffff00ff7812 */ /* 0x000fc8000788c0ff */
[----:B------:R-:W-:-:S13]  /*0f40*/  PLOP3.LUT P1, PT, P1, P4, PT, 0x2f, 0xf2 ;  /* 0x0000000000f2781c */ /* 0x000fda0000f28577 */
[----:B------:R-:W-:Y:S05]  /*0f50*/  @P1 BRA `(.L_x_30) ;  /* 0x0000000400181947 */ /* 0x000fea0003800000 */
[----:B------:R-:W-:-:S04]  /*0f60*/  LOP3.LUT P1, RZ, R3, 0x7fffffff, RZ, 0xc0, !PT ;  /* 0x7fffffff03ff7812 */ /* 0x000fc8000782c0ff */
[----:B------:R-:W-:-:S13]  /*0f70*/  PLOP3.LUT P0, PT, P0, P1, PT, 0x2f, 0xf2 ;  /* 0x0000000000f2781c */ /* 0x000fda0000702577 */
[----:B------:R-:W-:Y:S05]  /*0f80*/  @P0 BRA `(.L_x_31) ;  /* 0x0000000400000947 */ /* 0x000fea0003800000 */
[----:B------:R-:W-:Y:S02]  /*0f90*/  ISETP.GE.AND P0, PT, R19, RZ, PT ;  /* 0x000000ff1300720c */ /* 0x000fe40003f06270 */
[----:B------:R-:W-:-:S11]  /*0fa0*/  ISETP.GE.AND P1, PT, R21, RZ, PT ;  /* 0x000000ff1500720c */ /* 0x000fd60003f26270 */
[----:B------:R-:W-:Y:S02]  /*0fb0*/  @P0 IMAD.MOV.U32 R18, RZ, RZ, RZ ;  /* 0x000000ffff120224 */ /* 0x000fe400078e00ff */
[----:B------:R-:W-:Y:S01]  /*0fc0*/  @!P0 FFMA R0, R0, 1.84467440737095516160e+19, RZ ;  /* 0x5f80000000008823 */ /* 0x000fe200000000ff */
[----:B------:R-:W-:Y:S02]  /*0fd0*/  @!P0 IMAD.MOV.U32 R18, RZ, RZ, -0x40 ;  /* 0xffffffc0ff128424 */ /* 0x000fe400078e00ff */
[----:B------:R-:W-:-:S03]  /*0fe0*/  @!P1 FFMA R3, R3, 1.84467440737095516160e+19, RZ ;  /* 0x5f80000003039823 */ /* 0x000fc600000000ff */
[----:B------:R-:W-:-:S07]  /*0ff0*/  @!P1 IADD3 R18, PT, PT, R18, 0x40, RZ ;  /* 0x0000004012129810 */ /* 0x000fce0007ffe0ff */
.L_x_27:
[----:B------:R-:W-:Y:S01]  /*1000*/  LEA R22, R17, 0xc0800000, 0x17 ;  /* 0xc080000011167811 */ /* 0x000fe200078eb8ff */
[----:B------:R-:W-:Y:S01]  /*1010*/  VIADD R20, R20, 0xffffff81 ;  /* 0xffffff8114147836 */ /* 0x000fe20000000000 */
[----:B------:R-:W-:Y:S03]  /*1020*/  BSSY.RECONVERGENT B2, `(.L_x_32) ;  /* 0x0000035000027945 */ /* 0x000fe60003800200 */
[----:B------:R-:W-:Y:S02]  /*1030*/  IMAD.IADD R21, R3, 0x1, -R22 ;  /* 0x0000000103157824 */ /* 0x000fe400078e0a16 */
[C---:B------:R-:W-:Y:S02]  /*1040*/  IMAD R0, R20.reuse, -0x800000, R0 ;  /* 0xff80000014007824 */ /* 0x040fe400078e0200 */
[----:B------:R0:W1:Y:S01]  /*1050*/  MUFU.RCP R22, R21 ;  /* 0x0000001500167308 */ /* 0x0000620000001000 */
[----:B------:R-:W-:Y:S01]  /*1060*/  FADD.FTZ R3, -R21, -RZ ;  /* 0x800000ff15037221 */ /* 0x000fe20000010100 */
[----:B0-----:R-:W-:-:S04]  /*1070*/  IADD3 R21, PT, PT, R20, 0x7f, -R17 ;  /* 0x0000007f14157810 */ /* 0x001fc80007ffe811 */
[----:B------:R-:W-:Y:S01]  /*1080*/  IADD3 R21, PT, PT, R21, R18, RZ ;  /* 0x0000001215157210 */ /* 0x000fe20007ffe0ff */
[----:B-1----:R-:W-:-:S04]  /*1090*/  FFMA R19, R22, R3, 1 ;  /* 0x3f80000016137423 */ /* 0x002fc80000000003 */
[----:B------:R-:W-:-:S04]  /*10a0*/  FFMA R19, R22, R19, R22 ;  /* 0x0000001316137223 */ /* 0x000fc80000000016 */
[----:B------:R-:W-:-:S04]  /*10b0*/  FFMA R22, R0, R19, RZ ;  /* 0x0000001300167223 */ /* 0x000fc800000000ff */
[----:B------:R-:W-:-:S04]  /*10c0*/  FFMA R23, R3, R22, R0 ;  /* 0x0000001603177223 */ /* 0x000fc80000000000 */
[----:B------:R-:W-:-:S04]  /*10d0*/  FFMA R22, R19, R23, R22 ;  /* 0x0000001713167223 */ /* 0x000fc80000000016 */
[----:B------:R-:W-:-:S04]  /*10e0*/  FFMA R3, R3, R22, R0 ;  /* 0x0000001603037223 */ /* 0x000fc80000000000 */
[----:B------:R-:W-:-:S05]  /*10f0*/  FFMA R0, R19, R3, R22 ;  /* 0x0000000313007223 */ /* 0x000fca0000000016 */
[----:B------:R-:W-:-:S04]  /*1100*/  SHF.R.U32.HI R17, RZ, 0x17, R0 ;  /* 0x00000017ff117819 */ /* 0x000fc80000011600 */
[----:B------:R-:W-:-:S05]  /*1110*/  LOP3.LUT R17, R17, 0xff, RZ, 0xc0, !PT ;  /* 0x000000ff11117812 */ /* 0x000fca00078ec0ff */
[----:B------:R-:W-:-:S04]  /*1120*/  IMAD.IADD R17, R17, 0x1, R21 ;  /* 0x0000000111117824 */ /* 0x000fc800078e0215 */
[----:B------:R-:W-:-:S05]  /*1130*/  VIADD R18, R17, 0xffffffff ;  /* 0xffffffff11127836 */ /* 0x000fca0000000000 */
[----:B------:R-:W-:-:S13]  /*1140*/  ISETP.GE.U32.AND P0, PT, R18, 0xfe, PT ;  /* 0x000000fe1200780c */ /* 0x000fda0003f06070 */
[----:B------:R-:W-:Y:S05]  /*1150*/  @!P0 BRA `(.L_x_33) ;  /* 0x0000000000808947 */ /* 0x000fea0003800000 */
[----:B------:R-:W-:-:S13]  /*1160*/  ISETP.GT.AND P0, PT, R17, 0xfe, PT ;  /* 0x000000fe1100780c */ /* 0x000fda0003f04270 */
[----:B------:R-:W-:Y:S05]  /*1170*/  @P0 BRA `(.L_x_34) ;  /* 0x00000000006c0947 */ /* 0x000fea0003800000 */
[----:B------:R-:W-:-:S13]  /*1180*/  ISETP.GE.AND P0, PT, R17, 0x1, PT ;  /* 0x000000011100780c */ /* 0x000fda0003f06270 */
[----:B------:R-:W-:Y:S05]  /*1190*/  @P0 BRA `(.L_x_35) ;  /* 0x0000000000740947 */ /* 0x000fea0003800000 */
[----:B------:R-:W-:Y:S02]  /*11a0*/  ISETP.GE.AND P0, PT, R17, -0x18, PT ;  /* 0xffffffe81100780c */ /* 0x000fe40003f06270 */
[----:B------:R-:W-:-:S11]  /*11b0*/  LOP3.LUT R0, R0, 0x80000000, RZ, 0xc0, !PT ;  /* 0x8000000000007812 */ /* 0x000fd600078ec0ff */
[----:B------:R-:W-:Y:S05]  /*11c0*/  @!P0 BRA `(.L_x_35) ;  /* 0x0000000000688947 */ /* 0x000fea0003800000 */
[-CC-:B------:R-:W-:Y:S01]  /*11d0*/  FFMA.RZ R18, R19, R3.reuse, R22.reuse ;  /* 0x0000000313127223 */ /* 0x180fe2000000c016 */
[C---:B------:R-:W-:Y:S02]  /*11e0*/  ISETP.NE.AND P4, PT, R17.reuse, RZ, PT ;  /* 0x000000ff1100720c */ /* 0x040fe40003f85270 */
[----:B------:R-:W-:Y:S02]  /*11f0*/  ISETP.NE.AND P1, PT, R17, RZ, PT ;  /* 0x000000ff1100720c */ /* 0x000fe40003f25270 */
[----:B------:R-:W-:Y:S01]  /*1200*/  LOP3.LUT R20, R18, 0x7fffff, RZ, 0xc0, !PT ;  /* 0x007fffff12147812 */ /* 0x000fe200078ec0ff */
[CCC-:B------:R-:W-:Y:S01]  /*1210*/  FFMA.RP R18, R19.reuse, R3.reuse, R22.reuse ;  /* 0x0000000313127223 */ /* 0x1c0fe20000008016 */
[----:B------:R-:W-:Y:S01]  /*1220*/  FFMA.RM R3, R19, R3, R22 ;  /* 0x0000000313037223 */ /* 0x000fe20000004016 */
[----:B------:R-:W-:Y:S01]  /*1230*/  IADD3 R19, PT, PT, R17, 0x20, RZ ;  /* 0x0000002011137810 */ /* 0x000fe20007ffe0ff */
[----:B------:R-:W-:Y:S01]  /*1240*/  IMAD.MOV R17, RZ, RZ, -R17 ;  /* 0x000000ffff117224 */ /* 0x000fe200078e0a11 */
[----:B------:R-:W-:-:S02]  /*1250*/  LOP3.LUT R20, R20, 0x800000, RZ, 0xfc, !PT ;  /* 0x0080000014147812 */ /* 0x000fc400078efcff */
[----:B------:R-:W-:Y:S02]  /*1260*/  FSETP.NEU.FTZ.AND P0, PT, R18, R3, PT ;  /* 0x000000031200720b */ /* 0x000fe40003f1d000 */
[----:B------:R-:W-:Y:S02]  /*1270*/  SHF.L.U32 R19, R20, R19, RZ ;  /* 0x0000001314137219 */ /* 0x000fe400000006ff */
[----:B------:R-:W-:Y:S02]  /*1280*/  SEL R3, R17, RZ, P4 ;  /* 0x000000ff11037207 */ /* 0x000fe40002000000 */
[----:B------:R-:W-:Y:S02]  /*1290*/  ISETP.NE.AND P1, PT, R19, RZ, P1 ;  /* 0x000000ff1300720c */ /* 0x000fe40000f25270 */
[----:B------:R-:W-:Y:S02]  /*12a0*/  SHF.R.U32.HI R3, RZ, R3, R20 ;  /* 0x00000003ff037219 */ /* 0x000fe40000011614 */
[----:B------:R-:W-:-:S02]  /*12b0*/  PLOP3.LUT P0, PT, P0, P1, PT, 0xf8, 0x8f ;  /* 0x00000000008f781c */ /* 0x000fc40000703f70 */
[----:B------:R-:W-:Y:S02]  /*12c0*/  SHF.R.U32.HI R18, RZ, 0x1, R3 ;  /* 0x00000001ff127819 */ /* 0x000fe40000011603 */
[----:B------:R-:W-:-:S04]  /*12d0*/  SEL R17, RZ, 0x1, !P0 ;  /* 0x00000001ff117807 */ /* 0x000fc80004000000 */
[----:B------:R-:W-:-:S04]  /*12e0*/  LOP3.LUT R20, R17, 0x1, R18, 0xf8, !PT ;  /* 0x0000000111147812 */ /* 0x000fc800078ef812 */
[----:B------:R-:W-:-:S05]  /*12f0*/  LOP3.LUT R3, R20, R3, RZ, 0xc0, !PT ;  /* 0x0000000314037212 */ /* 0x000fca00078ec0ff */
[----:B------:R-:W-:-:S05]  /*1300*/  IMAD.IADD R3, R18, 0x1, R3 ;  /* 0x0000000112037824 */ /* 0x000fca00078e0203 */
[----:B------:R-:W-:Y:S01]  /*1310*/  LOP3.LUT R0, R3, R0, RZ, 0xfc, !PT ;  /* 0x0000000003007212 */ /* 0x000fe200078efcff */
[----:B------:R-:W-:Y:S06]  /*1320*/  BRA `(.L_x_35) ;  /* 0x0000000000107947 */ /* 0x000fec0003800000 */
.L_x_34:
[----:B------:R-:W-:-:S04]  /*1330*/  LOP3.LUT R0, R0, 0x80000000, RZ, 0xc0, !PT ;  /* 0x8000000000007812 */ /* 0x000fc800078ec0ff */
[----:B------:R-:W-:Y:S01]  /*1340*/  LOP3.LUT R0, R0, 0x7f800000, RZ, 0xfc, !PT ;  /* 0x7f80000000007812 */ /* 0x000fe200078efcff */
[----:B------:R-:W-:Y:S06]  /*1350*/  BRA `(.L_x_35) ;  /* 0x0000000000047947 */ /* 0x000fec0003800000 */
.L_x_33:
[----:B------:R-:W-:-:S07]  /*1360*/  LEA R0, R21, R0, 0x17 ;  /* 0x0000000015007211 */ /* 0x000fce00078eb8ff */
.L_x_35:
[----:B------:R-:W-:Y:S05]  /*1370*/  BSYNC.RECONVERGENT B2 ;  /* 0x0000000000027941 */ /* 0x000fea0003800200 */
.L_x_32:
[----:B------:R-:W-:Y:S05]  /*1380*/  BRA `(.L_x_36) ;  /* 0x0000000000207947 */ /* 0x000fea0003800000 */
.L_x_31:
[----:B------:R-:W-:-:S04]  /*1390*/  LOP3.LUT R0, R3, 0x80000000, R0, 0x48, !PT ;  /* 0x8000000003007812 */ /* 0x000fc800078e4800 */
[----:B------:R-:W-:Y:S01]  /*13a0*/  LOP3.LUT R0, R0, 0x7f800000, RZ, 0xfc, !PT ;  /* 0x7f80000000007812 */ /* 0x000fe200078efcff */
[----:B------:R-:W-:Y:S06]  /*13b0*/  BRA `(.L_x_36) ;  /* 0x0000000000147947 */ /* 0x000fec0003800000 */
.L_x_30:
[----:B------:R-:W-:Y:S01]  /*13c0*/  LOP3.LUT R0, R3, 0x80000000, R0, 0x48, !PT ;  /* 0x8000000003007812 */ /* 0x000fe200078e4800 */
[----:B------:R-:W-:Y:S06]  /*13d0*/  BRA `(.L_x_36) ;  /* 0x00000000000c7947 */ /* 0x000fec0003800000 */
.L_x_29:
[----:B------:R-:W0:Y:S01]  /*13e0*/  MUFU.RSQ R0, -QNAN ;  /* 0xffc0000000007908 */ /* 0x000e220000001400 */
[----:B------:R-:W-:Y:S05]  /*13f0*/  BRA `(.L_x_36) ;  /* 0x0000000000047947 */ /* 0x000fea0003800000 */
.L_x_28:
[----:B------:R-:W-:-:S07]  /*1400*/  FADD.FTZ R0, R0, R3 ;  /* 0x0000000300007221 */ /* 0x000fce0000010000 */
.L_x_36:
[----:B------:R-:W-:Y:S05]  /*1410*/  BSYNC.RECONVERGENT B1 ;  /* 0x0000000000017941 */ /* 0x000fea0003800200 */
.L_x_26:
[----:B------:R-:W-:-:S04]  /*1420*/  IMAD.MOV.U32 R17, RZ, RZ, 0x0 ;  /* 0x00000000ff117424 */ /* 0x000fc800078e00ff */
[----:B0-----:R-:W-:Y:S05]  /*1430*/  RET.REL.NODEC R16 `(_Z15pagerank_kernelPiS_PfS0_S_) ;  /* 0xffffffe810f07950 */ /* 0x001fea0003c3ffff */
.L_x_37:
        /* <DEDUP_REMOVED lines=12> */
.L_x_38:


//--------------------- .nv.shared.reserved.0     --------------------------
	.section	.nv.shared.reserved.0,"aw",@nobits
	.weak		__nv_reservedSMEM_offset_0_alias
	.size		__nv_reservedSMEM_offset_0_alias, 0, 64
	.other		__nv_reservedSMEM_offset_0_alias,@"STO_CUDA_RESERVED_SHARED STV_DEFAULT"
__nv_reservedSMEM_offset_0_alias:
	.zero		0
	.zero		64


//--------------------- .nv.constant0._Z15calculate_errorPfS_S_ --------------------------
	.section	.nv.constant0._Z15calculate_errorPfS_S_,"a",@progbits
	.sectionflags	@""
	.align	4
.nv.constant0._Z15calculate_errorPfS_S_:
	.zero		920


//--------------------- .nv.constant0._Z15pagerank_kernelPiS_PfS0_S_ --------------------------
	.section	.nv.constant0._Z15pagerank_kernelPiS_PfS0_S_,"a",@progbits
	.sectionflags	@""
	.align	4
.nv.constant0._Z15pagerank_kernelPiS_PfS0_S_:
	.zero		936


//--------------------- SYMBOLS --------------------------

	.type		.nv.reservedSmem.offset0,@object
	.size		.nv.reservedSmem.offset0,0x4
